//
// Generated by NVIDIA NVVM Compiler
//
// Compiler Build ID: CL-36424714
// Cuda compilation tools, release 13.0, V13.0.88
// Based on NVVM 20.0.0
//

.version 9.0
.target sm_100
.address_size 64

	// .globl	_Z6warmupPhm

.visible .entry _Z6warmupPhm(
	.param .u64 .ptr .align 1 _Z6warmupPhm_param_0,
	.param .u64 _Z6warmupPhm_param_1
)
{
	.reg .b16 	%rs<2>;
	.reg .b32 	%r<5>;
	.reg .b64 	%rd<5>;

	ld.param.u64 	%rd1, [_Z6warmupPhm_param_0];
	cvta.to.global.u64 	%rd2, %rd1;
	mov.u32 	%r1, %tid.x;
	mov.u32 	%r2, %ctaid.x;
	mov.u32 	%r3, %ntid.x;
	mad.lo.s32 	%r4, %r2, %r3, %r1;
	cvt.u64.u32 	%rd3, %r4;
	add.s64 	%rd4, %rd2, %rd3;
	mov.b16 	%rs1, 1;
	st.global.u8 	[%rd4], %rs1;
	ret;

}
	// .globl	_Z4testPhmmPm
.visible .entry _Z4testPhmmPm(
	.param .u64 .ptr .align 1 _Z4testPhmmPm_param_0,
	.param .u64 _Z4testPhmmPm_param_1,
	.param .u64 _Z4testPhmmPm_param_2,
	.param .u64 .ptr .align 1 _Z4testPhmmPm_param_3
)
{
	.reg .pred 	%p<3>;
	.reg .b16 	%rs<3>;
	.reg .b32 	%r<4>;
	.reg .b64 	%rd<27>;

	ld.param.u64 	%rd15, [_Z4testPhmmPm_param_0];
	ld.param.u64 	%rd11, [_Z4testPhmmPm_param_1];
	ld.param.u64 	%rd12, [_Z4testPhmmPm_param_2];
	ld.param.u64 	%rd13, [_Z4testPhmmPm_param_3];
	cvta.to.global.u64 	%rd1, %rd15;
	mov.b64 	%rd24, 0;
	mov.u64 	%rd25, %rd24;
	mov.u64 	%rd26, %rd24;
$L__BB1_1:
	// begin inline asm
	mov.u64 	%rd16, %clock64;
	// end inline asm
	add.s64 	%rd18, %rd1, %rd26;
	ld.global.u8 	%rs1, [%rd18];
	add.s16 	%rs2, %rs1, 1;
	st.global.u8 	[%rd18], %rs2;
	// begin inline asm
	mov.u64 	%rd17, %clock64;
	// end inline asm
	sub.s64 	%rd19, %rd25, %rd16;
	add.s64 	%rd25, %rd19, %rd17;
	add.s64 	%rd24, %rd24, 1;
	add.s64 	%rd26, %rd26, %rd12;
	setp.lt.u64 	%p1, %rd26, %rd11;
	@%p1 bra 	$L__BB1_1;
	or.b64  	%rd20, %rd25, %rd24;
	and.b64  	%rd21, %rd20, -4294967296;
	setp.ne.s64 	%p2, %rd21, 0;
	@%p2 bra 	$L__BB1_4;
	cvt.u32.u64 	%r1, %rd24;
	cvt.u32.u64 	%r2, %rd25;
	div.u32 	%r3, %r2, %r1;
	cvt.u64.u32 	%rd23, %r3;
	bra.uni 	$L__BB1_5;
$L__BB1_4:
	div.u64 	%rd23, %rd25, %rd24;
$L__BB1_5:
	cvta.to.global.u64 	%rd22, %rd13;
	st.global.u64 	[%rd22], %rd23;
	ret;

}


// ===== COMPILED SASS (sm_100) =====

	.target	sm_100

	.elftype	@"ET_EXEC"


//--------------------- .note.nv.tkinfo           --------------------------
	.section	.note.nv.tkinfo,"",@"SHT_NOTE"
	.sectionflags	@"SHF_NOTE_NV_TKINFO"
	.tkinfo
        /*0018*/ 	.word	0x00000002
        /*0030*/ 	.string	""
        /*0030*/ 	.string	"ptxas"
        /*0030*/ 	.string	"Cuda compilation tools, release 13.0, V13.0.88"
        /*0030*/ 	.string	"Build cuda_13.0.r13.0/compiler.36424714_0"
        /*0030*/ 	.string	"-arch sm_100 -m 64 "



//--------------------- .note.nv.cuinfo           --------------------------
	.section	.note.nv.cuinfo,"",@"SHT_NOTE"
	.sectionflags	@"SHF_NOTE_NV_CUINFO"
        /*0018*/ 	.short	0x0002
        /*001a*/ 	.short	0x0064
        /*001c*/ 	.short	0x0082
	.zero		2


//--------------------- .nv.info                  --------------------------
	.section	.nv.info,"",@"SHT_CUDA_INFO"
	.align	4


	//----- nvinfo : EIATTR_REGCOUNT
	.align		4
        /*0000*/ 	.byte	0x04, 0x2f
        /*0002*/ 	.short	(.L_1 - .L_0)
	.align		4
.L_0:
        /*0004*/ 	.word	index@(_Z6warmupPhm)
        /*0008*/ 	.word	0x00000006


	//----- nvinfo : EIATTR_FRAME_SIZE
	.align		4
.L_1:
        /*000c*/ 	.byte	0x04, 0x11
        /*000e*/ 	.short	(.L_3 - .L_2)
	.align		4
.L_2:
        /*0010*/ 	.word	index@(_Z6warmupPhm)
        /*0014*/ 	.word	0x00000000


	//----- nvinfo : EIATTR_REGCOUNT
	.align		4
.L_3:
        /*0018*/ 	.byte	0x04, 0x2f
        /*001a*/ 	.short	(.L_5 - .L_4)
	.align		4
.L_4:
        /*001c*/ 	.word	index@(_Z4testPhmmPm)
        /*0020*/ 	.word	0x00000010


	//----- nvinfo : EIATTR_FRAME_SIZE
	.align		4
.L_5:
        /*0024*/ 	.byte	0x04, 0x11
        /*0026*/ 	.short	(.L_7 - .L_6)
	.align		4
.L_6:
        /*0028*/ 	.word	index@($__internal_0_$__cuda_sm20_div_u64)
        /*002c*/ 	.word	0x00000000


	//----- nvinfo : EIATTR_FRAME_SIZE
	.align		4
.L_7:
        /*0030*/ 	.byte	0x04, 0x11
        /*0032*/ 	.short	(.L_9 - .L_8)
	.align		4
.L_8:
        /*0034*/ 	.word	index@(_Z4testPhmmPm)
        /*0038*/ 	.word	0x00000000


	//----- nvinfo : EIATTR_MIN_STACK_SIZE
	.align		4
.L_9:
        /*003c*/ 	.byte	0x04, 0x12
        /*003e*/ 	.short	(.L_11 - .L_10)
	.align		4
.L_10:
        /*0040*/ 	.word	index@(_Z4testPhmmPm)
        /*0044*/ 	.word	0x00000000


	//----- nvinfo : EIATTR_MIN_STACK_SIZE
	.align		4
.L_11:
        /*0048*/ 	.byte	0x04, 0x12
        /*004a*/ 	.short	(.L_13 - .L_12)
	.align		4
.L_12:
        /*004c*/ 	.word	index@(_Z6warmupPhm)
        /*0050*/ 	.word	0x00000000
.L_13:


//--------------------- .nv.compat                --------------------------
	.section	.nv.compat,"",@"SHT_CUDA_COMPAT_INFO"
	.align	4
        /*0000*/ 	.byte	0x02, 0x09, 0x00, 0x00, 0x02, 0x02, 0x01, 0x00, 0x02, 0x05, 0x05, 0x00, 0x03, 0x07, 0x01, 0x01
        /*0010*/ 	.byte	0x02, 0x03, 0x00, 0x00, 0x02, 0x06, 0x01, 0x00, 0x04, 0x0b, 0x08, 0x00, 0x09, 0x00, 0x00, 0x00
        /*0020*/ 	.byte	0x00, 0x00, 0x00, 0x00


//--------------------- .nv.info._Z4testPhmmPm    --------------------------
	.section	.nv.info._Z4testPhmmPm,"",@"SHT_CUDA_INFO"
	.sectionflags	@""
	.align	4


	//----- nvinfo : EIATTR_CUDA_API_VERSION
	.align		4
        /*0000*/ 	.byte	0x04, 0x37
        /*0002*/ 	.short	(.L_15 - .L_14)
.L_14:
        /*0004*/ 	.word	0x00000082


	//----- nvinfo : EIATTR_KPARAM_INFO
	.align		4
.L_15:
        /*0008*/ 	.byte	0x04, 0x17
        /*000a*/ 	.short	(.L_17 - .L_16)
.L_16:
        /*000c*/ 	.word	0x00000000
        /*0010*/ 	.short	0x0003
        /*0012*/ 	.short	0x0018
        /*0014*/ 	.byte	0x00, 0xf5, 0x21, 0x00


	//----- nvinfo : EIATTR_KPARAM_INFO
	.align		4
.L_17:
        /*0018*/ 	.byte	0x04, 0x17
        /*001a*/ 	.short	(.L_19 - .L_18)
.L_18:
        /*001c*/ 	.word	0x00000000
        /*0020*/ 	.short	0x0002
        /*0022*/ 	.short	0x0010
        /*0024*/ 	.byte	0x00, 0xf0, 0x21, 0x00


	//----- nvinfo : EIATTR_KPARAM_INFO
	.align		4
.L_19:
        /*0028*/ 	.byte	0x04, 0x17
        /*002a*/ 	.short	(.L_21 - .L_20)
.L_20:
        /*002c*/ 	.word	0x00000000
        /*0030*/ 	.short	0x0001
        /*0032*/ 	.short	0x0008
        /*0034*/ 	.byte	0x00, 0xf0, 0x21, 0x00


	//----- nvinfo : EIATTR_KPARAM_INFO
	.align		4
.L_21:
        /*0038*/ 	.byte	0x04, 0x17
        /*003a*/ 	.short	(.L_23 - .L_22)
.L_22:
        /*003c*/ 	.word	0x00000000
        /*0040*/ 	.short	0x0000
        /*0042*/ 	.short	0x0000
        /*0044*/ 	.byte	0x00, 0xf5, 0x21, 0x00


	//----- nvinfo : EIATTR_SPARSE_MMA_MASK
	.align		4
.L_23:
        /*0048*/ 	.byte	0x03, 0x50
        /*004a*/ 	.short	0x0000


	//----- nvinfo : EIATTR_MAXREG_COUNT
	.align		4
        /*004c*/ 	.byte	0x03, 0x1b
        /*004e*/ 	.short	0x00ff


	//----- nvinfo : EIATTR_MERCURY_ISA_VERSION
	.align		4
        /*0050*/ 	.byte	0x03, 0x5f
        /*0052*/ 	.short	0x0101


	//----- nvinfo : EIATTR_VRC_CTA_INIT_COUNT
	.align		4
        /*0054*/ 	.byte	0x02, 0x4a
	.zero		1
	.zero		1


	//----- nvinfo : EIATTR_EXIT_INSTR_OFFSETS
	.align		4
        /*0058*/ 	.byte	0x04, 0x1c
        /*005a*/ 	.short	(.L_25 - .L_24)


	//   ....[0]....
.L_24:
        /*005c*/ 	.word	0x00000370


	//----- nvinfo : EIATTR_CRS_STACK_SIZE
	.align		4
.L_25:
        /*0060*/ 	.byte	0x04, 0x1e
        /*0062*/ 	.short	(.L_27 - .L_26)
.L_26:
        /*0064*/ 	.word	0x00000000


	//----- nvinfo : EIATTR_CBANK_PARAM_SIZE
	.align		4
.L_27:
        /*0068*/ 	.byte	0x03, 0x19
        /*006a*/ 	.short	0x0020


	//----- nvinfo : EIATTR_PARAM_CBANK
	.align		4
        /*006c*/ 	.byte	0x04, 0x0a
        /*006e*/ 	.short	(.L_29 - .L_28)
	.align		4
.L_28:
        /*0070*/ 	.word	index@(.nv.constant0._Z4testPhmmPm)
        /*0074*/ 	.short	0x0380
        /*0076*/ 	.short	0x0020


	//----- nvinfo : EIATTR_SW_WAR
	.align		4
.L_29:
        /*0078*/ 	.byte	0x04, 0x36
        /*007a*/ 	.short	(.L_31 - .L_30)
.L_30:
        /*007c*/ 	.word	0x00000008
.L_31:


//--------------------- .nv.info._Z6warmupPhm     --------------------------
	.section	.nv.info._Z6warmupPhm,"",@"SHT_CUDA_INFO"
	.sectionflags	@""
	.align	4


	//----- nvinfo : EIATTR_CUDA_API_VERSION
	.align		4
        /*0000*/ 	.byte	0x04, 0x37
        /*0002*/ 	.short	(.L_33 - .L_32)
.L_32:
        /*0004*/ 	.word	0x00000082


	//----- nvinfo : EIATTR_KPARAM_INFO
	.align		4
.L_33:
        /*0008*/ 	.byte	0x04, 0x17
        /*000a*/ 	.short	(.L_35 - .L_34)
.L_34:
        /*000c*/ 	.word	0x00000000
        /*0010*/ 	.short	0x0001
        /*0012*/ 	.short	0x0008
        /*0014*/ 	.byte	0x00, 0xf0, 0x21, 0x00


	//----- nvinfo : EIATTR_KPARAM_INFO
	.align		4
.L_35:
        /*0018*/ 	.byte	0x04, 0x17
        /*001a*/ 	.short	(.L_37 - .L_36)
.L_36:
        /*001c*/ 	.word	0x00000000
        /*0020*/ 	.short	0x0000
        /*0022*/ 	.short	0x0000
        /*0024*/ 	.byte	0x00, 0xf5, 0x21, 0x00


	//----- nvinfo : EIATTR_SPARSE_MMA_MASK
	.align		4
.L_37:
        /*0028*/ 	.byte	0x03, 0x50
        /*002a*/ 	.short	0x0000


	//----- nvinfo : EIATTR_MAXREG_COUNT
	.align		4
        /*002c*/ 	.byte	0x03, 0x1b
        /*002e*/ 	.short	0x00ff


	//----- nvinfo : EIATTR_MERCURY_ISA_VERSION
	.align		4
        /*0030*/ 	.byte	0x03, 0x5f
        /*0032*/ 	.short	0x0101


	//----- nvinfo : EIATTR_VRC_CTA_INIT_COUNT
	.align		4
        /*0034*/ 	.byte	0x02, 0x4a
	.zero		1
	.zero		1


	//----- nvinfo : EIATTR_EXIT_INSTR_OFFSETS
	.align		4
        /*0038*/ 	.byte	0x04, 0x1c
        /*003a*/ 	.short	(.L_39 - .L_38)


	//   ....[0]....
.L_38:
        /*003c*/ 	.word	0x000000b0


	//----- nvinfo : EIATTR_CBANK_PARAM_SIZE
	.align		4
.L_39:
        /*0040*/ 	.byte	0x03, 0x19
        /*0042*/ 	.short	0x0010


	//----- nvinfo : EIATTR_PARAM_CBANK
	.align		4
        /*0044*/ 	.byte	0x04, 0x0a
        /*0046*/ 	.short	(.L_41 - .L_40)
	.align		4
.L_40:
        /*0048*/ 	.word	index@(.nv.constant0._Z6warmupPhm)
        /*004c*/ 	.short	0x0380
        /*004e*/ 	.short	0x0010


	//----- nvinfo : EIATTR_SW_WAR
	.align		4
.L_41:
        /*0050*/ 	.byte	0x04, 0x36
        /*0052*/ 	.short	(.L_43 - .L_42)
.L_42:
        /*0054*/ 	.word	0x00000008
.L_43:


//--------------------- .nv.callgraph             --------------------------
	.section	.nv.callgraph,"",@"SHT_CUDA_CALLGRAPH"
	.align	4
	.sectionentsize	8
	.align		4
        /*0000*/ 	.word	0x00000000
	.align		4
        /*0004*/ 	.word	0xffffffff
	.align		4
        /*0008*/ 	.word	0x00000000
	.align		4
        /*000c*/ 	.word	0xfffffffe
	.align		4
        /*0010*/ 	.word	0x00000000
	.align		4
        /*0014*/ 	.word	0xfffffffd
	.align		4
        /*0018*/ 	.word	0x00000000
	.align		4
        /*001c*/ 	.word	0xfffffffc


//--------------------- .text._Z4testPhmmPm       --------------------------
	.section	.text._Z4testPhmmPm,"ax",@progbits
	.align	128
        .global         _Z4testPhmmPm
        .type           _Z4testPhmmPm,@function
        .size           _Z4testPhmmPm,(.L_x_5 - _Z4testPhmmPm)
        .other          _Z4testPhmmPm,@"STO_CUDA_ENTRY STV_DEFAULT"
_Z4testPhmmPm:
.text._Z4testPhmmPm:
[----:B------:R-:W-:Y:S01]  /*0000*/  LDC R1, c[0x0][0x37c] ;  /* 0x0000df00ff017b82 */ /* 0x000fe20000000800 */
[----:B------:R-:W-:Y:S01]  /*0010*/  IMAD.MOV.U32 R0, RZ, RZ, RZ ;  /* 0x000000ffff007224 */ /* 0x000fe200078e00ff */
[----:B------:R-:W0:Y:S01]  /*0020*/  LDCU.64 UR8, c[0x0][0x358] ;  /* 0x00006b00ff0877ac */ /* 0x000e220008000a00 */
[----:B------:R-:W-:Y:S01]  /*0030*/  IMAD.MOV.U32 R2, RZ, RZ, RZ ;  /* 0x000000ffff027224 */ /* 0x000fe200078e00ff */
[----:B------:R-:W1:Y:S01]  /*0040*/  LDCU.64 UR16, c[0x0][0x390] ;  /* 0x00007200ff1077ac */ /* 0x000e620008000a00 */
[----:B------:R-:W2:Y:S01]  /*0050*/  LDCU.128 UR12, c[0x0][0x380] ;  /* 0x00007000ff0c77ac */ /* 0x000ea20008000c00 */
[----:B------:R-:W-:Y:S01]  /*0060*/  UMOV UR6, URZ ;  /* 0x000000ff00067c82 */ /* 0x000fe20008000000 */
[----:B------:R-:W-:Y:S01]  /*0070*/  UMOV UR7, URZ ;  /* 0x000000ff00077c82 */ /* 0x000fe20008000000 */
[----:B------:R-:W-:Y:S01]  /*0080*/  UMOV UR4, URZ ;  /* 0x000000ff00047c82 */ /* 0x000fe20008000000 */
[----:B------:R-:W-:-:S05]  /*0090*/  UMOV UR5, URZ ;  /* 0x000000ff00057c82 */ /* 0x000fca0008000000 */
.L_x_0:
[----:B------:R-:W-:Y:S01]  /*00a0*/  CS2R R6, SR_CLOCKLO ;  /* 0x0000000000067805 */ /* 0x000fe20000015000 */
[----:B--2---:R-:W-:-:S04]  /*00b0*/  UIADD3 UR10, UP0, UPT, UR4, UR12, URZ ;  /* 0x0000000c040a7290 */ /* 0x004fc8000ff1e0ff */
[----:B------:R-:W-:Y:S02]  /*00c0*/  UIADD3.X UR11, UPT, UPT, UR5, UR13, URZ, UP0, !UPT ;  /* 0x0000000d050b7290 */ /* 0x000fe400087fe4ff */
[----:B------:R-:W-:-:S04]  /*00d0*/  MOV R4, UR10 ;  /* 0x0000000a00047c02 */ /* 0x000fc80008000f00 */
[----:B------:R-:W-:-:S05]  /*00e0*/  IMAD.U32 R5, RZ, RZ, UR11 ;  /* 0x0000000bff057e24 */ /* 0x000fca000f8e00ff */
[----:B0-----:R-:W2:Y:S02]  /*00f0*/  LDG.E.U8 R3, desc[UR8][R4.64] ;  /* 0x0000000804037981 */ /* 0x001ea4000c1e1100 */
[----:B--2---:R-:W-:-:S05]  /*0100*/  VIADD R3, R3, 0x1 ;  /* 0x0000000103037836 */ /* 0x004fca0000000000 */
[----:B------:R0:W-:Y:S02]  /*0110*/  STG.E.U8 desc[UR8][R4.64], R3 ;  /* 0x0000000304007986 */ /* 0x0001e4000c101108 */
[----:B0-----:R-:W-:Y:S01]  /*0120*/  CS2R R4, SR_CLOCKLO ;  /* 0x0000000000047805 */ /* 0x001fe20000015000 */
[----:B-1----:R-:W-:-:S05]  /*0130*/  UIADD3 UR4, UP0, UPT, UR4, UR16, URZ ;  /* 0x0000001004047290 */ /* 0x002fca000ff1e0ff */
[----:B------:R-:W-:Y:S01]  /*0140*/  IADD3 R0, P0, P1, R4, R0, -R6 ;  /* 0x0000000004007210 */ /* 0x000fe2000791e806 */
[----:B------:R-:W-:Y:S02]  /*0150*/  UIADD3 UR6, UP1, UPT, UR6, 0x1, URZ ;  /* 0x0000000106067890 */ /* 0x000fe4000ff3e0ff */
[----:B------:R-:W-:Y:S01]  /*0160*/  UIADD3.X UR5, UPT, UPT, UR5, UR17, URZ, UP0, !UPT ;  /* 0x0000001105057290 */ /* 0x000fe200087fe4ff */
[----:B------:R-:W-:Y:S01]  /*0170*/  IADD3.X R2, PT, PT, R5, R2, ~R7, P0, P1 ;  /* 0x0000000205027210 */ /* 0x000fe200007e2c07 */
[----:B------:R-:W-:Y:S02]  /*0180*/  UISETP.GE.U32.AND UP0, UPT, UR4, UR14, UPT ;  /* 0x0000000e0400728c */ /* 0x000fe4000bf06070 */
[----:B------:R-:W-:Y:S02]  /*0190*/  UIADD3.X UR7, UPT, UPT, URZ, UR7, URZ, UP1, !UPT ;  /* 0x00000007ff077290 */ /* 0x000fe40008ffe4ff */
[----:B------:R-:W-:-:S09]  /*01a0*/  UISETP.GE.U32.AND.EX UP0, UPT, UR5, UR15, UPT, UP0 ;  /* 0x0000000f0500728c */ /* 0x000fd2000bf06100 */
[----:B------:R-:W-:Y:S05]  /*01b0*/  BRA.U !UP0, `(.L_x_0) ;  /* 0xfffffffd08b87547 */ /* 0x000fea000b83ffff */
[----:B------:R-:W-:-:S04]  /*01c0*/  LOP3.LUT R3, R2, UR7, RZ, 0xfc, !PT ;  /* 0x0000000702037c12 */ /* 0x000fc8000f8efcff */
[----:B------:R-:W-:-:S13]  /*01d0*/  ISETP.NE.U32.AND P0, PT, R3, RZ, PT ;  /* 0x000000ff0300720c */ /* 0x000fda0003f05070 */
[----:B------:R-:W-:Y:S05]  /*01e0*/  @P0 BRA `(.L_x_1) ;  /* 0x0000000000500947 */ /* 0x000fea0003800000 */
[----:B------:R-:W0:Y:S01]  /*01f0*/  I2F.U32.RP R4, UR6 ;  /* 0x0000000600047d06 */ /* 0x000e220008209000 */
[----:B------:R-:W-:-:S07]  /*0200*/  ISETP.NE.U32.AND P2, PT, RZ, UR6, PT ;  /* 0x00000006ff007c0c */ /* 0x000fce000bf45070 */
[----:B0-----:R-:W0:Y:S02]  /*0210*/  MUFU.RCP R4, R4 ;  /* 0x0000000400047308 */ /* 0x001e240000001000 */
[----:B0-----:R-:W-:-:S06]  /*0220*/  IADD3 R2, PT, PT, R4, 0xffffffe, RZ ;  /* 0x0ffffffe04027810 */ /* 0x001fcc0007ffe0ff */
[----:B------:R0:W1:Y:S02]  /*0230*/  F2I.FTZ.U32.TRUNC.NTZ R3, R2 ;  /* 0x0000000200037305 */ /* 0x000064000021f000 */
[----:B0-----:R-:W-:Y:S02]  /*0240*/  IMAD.MOV.U32 R2, RZ, RZ, RZ ;  /* 0x000000ffff027224 */ /* 0x001fe400078e00ff */
[----:B-1----:R-:W-:-:S04]  /*0250*/  IMAD.MOV R5, RZ, RZ, -R3 ;  /* 0x000000ffff057224 */ /* 0x002fc800078e0a03 */
[----:B------:R-:W-:-:S04]  /*0260*/  IMAD R5, R5, UR6, RZ ;  /* 0x0000000605057c24 */ /* 0x000fc8000f8e02ff */
[----:B------:R-:W-:-:S06]  /*0270*/  IMAD.HI.U32 R3, R3, R5, R2 ;  /* 0x0000000503037227 */ /* 0x000fcc00078e0002 */
[----:B------:R-:W-:-:S05]  /*0280*/  IMAD.HI.U32 R2, R3, R0, RZ ;  /* 0x0000000003027227 */ /* 0x000fca00078e00ff */
[----:B------:R-:W-:-:S05]  /*0290*/  IADD3 R3, PT, PT, -R2, RZ, RZ ;  /* 0x000000ff02037210 */ /* 0x000fca0007ffe1ff */
[----:B------:R-:W-:Y:S02]  /*02a0*/  IMAD R0, R3, UR6, R0 ;  /* 0x0000000603007c24 */ /* 0x000fe4000f8e0200 */
[----:B------:R-:W-:-:S03]  /*02b0*/  IMAD.MOV.U32 R3, RZ, RZ, RZ ;  /* 0x000000ffff037224 */ /* 0x000fc600078e00ff */
[----:B------:R-:W-:-:S13]  /*02c0*/  ISETP.GE.U32.AND P0, PT, R0, UR6, PT ;  /* 0x0000000600007c0c */ /* 0x000fda000bf06070 */
[----:B------:R-:W-:Y:S02]  /*02d0*/  @P0 VIADD R0, R0, -UR6 ;  /* 0x8000000600000c36 */ /* 0x000fe40008000000 */
[----:B------:R-:W-:-:S03]  /*02e0*/  @P0 VIADD R2, R2, 0x1 ;  /* 0x0000000102020836 */ /* 0x000fc60000000000 */
[----:B------:R-:W-:-:S13]  /*02f0*/  ISETP.GE.U32.AND P1, PT, R0, UR6, PT ;  /* 0x0000000600007c0c */ /* 0x000fda000bf26070 */
[----:B------:R-:W-:Y:S02]  /*0300*/  @P1 IADD3 R2, PT, PT, R2, 0x1, RZ ;  /* 0x0000000102021810 */ /* 0x000fe40007ffe0ff */
[----:B------:R-:W-:Y:S01]  /*0310*/  @!P2 LOP3.LUT R2, RZ, UR6, RZ, 0x33, !PT ;  /* 0x00000006ff02ac12 */ /* 0x000fe2000f8e33ff */
[----:B------:R-:W-:Y:S06]  /*0320*/  BRA `(.L_x_2) ;  /* 0x0000000000087947 */ /* 0x000fec0003800000 */
.L_x_1:
[----:B------:R-:W-:-:S07]  /*0330*/  MOV R4, 0x350 ;  /* 0x0000035000047802 */ /* 0x000fce0000000f00 */
[----:B------:R-:W-:Y:S05]  /*0340*/  CALL.REL.NOINC `($__internal_0_$__cuda_sm20_div_u64) ;  /* 0x00000000000c7944 */ /* 0x000fea0003c00000 */
.L_x_2:
[----:B------:R-:W0:Y:S02]  /*0350*/  LDC.64 R4, c[0x0][0x398] ;  /* 0x0000e600ff047b82 */ /* 0x000e240000000a00 */
[----:B0-----:R-:W-:Y:S01]  /*0360*/  STG.E.64 desc[UR8][R4.64], R2 ;  /* 0x0000000204007986 */ /* 0x001fe2000c101b08 */
[----:B------:R-:W-:Y:S05]  /*0370*/  EXIT ;  /* 0x000000000000794d */ /* 0x000fea0003800000 */
        .weak           $__internal_0_$__cuda_sm20_div_u64
        .type           $__internal_0_$__cuda_sm20_div_u64,@function
        .size           $__internal_0_$__cuda_sm20_div_u64,(.L_x_5 - $__internal_0_$__cuda_sm20_div_u64)
$__internal_0_$__cuda_sm20_div_u64:
[----:B------:R-:W0:Y:S08]  /*0380*/  I2F.U64.RP R3, UR6 ;  /* 0x0000000600037d12 */ /* 0x000e300008309000 */
[----:B0-----:R-:W0:Y:S02]  /*0390*/  MUFU.RCP R3, R3 ;  /* 0x0000000300037308 */ /* 0x001e240000001000 */
[----:B0-----:R-:W-:-:S06]  /*03a0*/  VIADD R6, R3, 0x1ffffffe ;  /* 0x1ffffffe03067836 */ /* 0x001fcc0000000000 */
[----:B------:R-:W0:Y:S02]  /*03b0*/  F2I.U64.TRUNC R6, R6 ;  /* 0x0000000600067311 */ /* 0x000e24000020d800 */
[----:B0-----:R-:W-:-:S04]  /*03c0*/  IMAD.WIDE.U32 R8, R6, UR6, RZ ;  /* 0x0000000606087c25 */ /* 0x001fc8000f8e00ff */
[C---:B------:R-:W-:Y:S01]  /*03d0*/  IMAD R5, R6.reuse, UR7, R9 ;  /* 0x0000000706057c24 */ /* 0x040fe2000f8e0209 */
[----:B------:R-:W-:Y:S01]  /*03e0*/  IADD3 R11, P0, PT, RZ, -R8, RZ ;  /* 0x80000008ff0b7210 */ /* 0x000fe20007f1e0ff */
[----:B------:R-:W-:Y:S02]  /*03f0*/  IMAD.MOV.U32 R9, RZ, RZ, R6 ;  /* 0x000000ffff097224 */ /* 0x000fe400078e0006 */
[----:B------:R-:W-:Y:S02]  /*0400*/  IMAD R5, R7, UR6, R5 ;  /* 0x0000000607057c24 */ /* 0x000fe4000f8e0205 */
[----:B------:R-:W-:-:S03]  /*0410*/  IMAD.HI.U32 R8, R6, R11, RZ ;  /* 0x0000000b06087227 */ /* 0x000fc600078e00ff */
[----:B------:R-:W-:-:S05]  /*0420*/  IADD3.X R5, PT, PT, RZ, ~R5, RZ, P0, !PT ;  /* 0x80000005ff057210 */ /* 0x000fca00007fe4ff */
[----:B------:R-:W-:-:S04]  /*0430*/  IMAD.WIDE.U32 R8, P0, R6, R5, R8 ;  /* 0x0000000506087225 */ /* 0x000fc80007800008 */
[C---:B------:R-:W-:Y:S02]  /*0440*/  IMAD R13, R7.reuse, R5, RZ ;  /* 0x00000005070d7224 */ /* 0x040fe400078e02ff */
[----:B------:R-:W-:-:S04]  /*0450*/  IMAD.HI.U32 R8, P1, R7, R11, R8 ;  /* 0x0000000b07087227 */ /* 0x000fc80007820008 */
[----:B------:R-:W-:Y:S01]  /*0460*/  IMAD.HI.U32 R3, R7, R5, RZ ;  /* 0x0000000507037227 */ /* 0x000fe200078e00ff */
[----:B------:R-:W-:-:S03]  /*0470*/  IADD3 R9, P2, PT, R13, R8, RZ ;  /* 0x000000080d097210 */ /* 0x000fc60007f5e0ff */
[----:B------:R-:W-:Y:S02]  /*0480*/  IMAD.X R3, R3, 0x1, R7, P0 ;  /* 0x0000000103037824 */ /* 0x000fe400000e0607 */
[----:B------:R-:W-:-:S03]  /*0490*/  IMAD.WIDE.U32 R6, R9, UR6, RZ ;  /* 0x0000000609067c25 */ /* 0x000fc6000f8e00ff */
[----:B------:R-:W-:Y:S01]  /*04a0*/  IADD3.X R3, PT, PT, RZ, RZ, R3, P2, P1 ;  /* 0x000000ffff037210 */ /* 0x000fe200017e2403 */
[----:B------:R-:W-:Y:S01]  /*04b0*/  IMAD R8, R9, UR7, R7 ;  /* 0x0000000709087c24 */ /* 0x000fe2000f8e0207 */
[----:B------:R-:W-:-:S03]  /*04c0*/  IADD3 R7, P0, PT, RZ, -R6, RZ ;  /* 0x80000006ff077210 */ /* 0x000fc60007f1e0ff */
[----:B------:R-:W-:Y:S02]  /*04d0*/  IMAD R5, R3, UR6, R8 ;  /* 0x0000000603057c24 */ /* 0x000fe4000f8e0208 */
[----:B------:R-:W-:-:S03]  /*04e0*/  IMAD.HI.U32 R8, R9, R7, RZ ;  /* 0x0000000709087227 */ /* 0x000fc600078e00ff */
[----:B------:R-:W-:-:S05]  /*04f0*/  IADD3.X R6, PT, PT, RZ, ~R5, RZ, P0, !PT ;  /* 0x80000005ff067210 */ /* 0x000fca00007fe4ff */
[----:B------:R-:W-:-:S04]  /*0500*/  IMAD.WIDE.U32 R8, P0, R9, R6, R8 ;  /* 0x0000000609087225 */ /* 0x000fc80007800008 */
[C---:B------:R-:W-:Y:S02]  /*0510*/  IMAD R10, R3.reuse, R6, RZ ;  /* 0x00000006030a7224 */ /* 0x040fe400078e02ff */
[----:B------:R-:W-:-:S04]  /*0520*/  IMAD.HI.U32 R5, P1, R3, R7, R8 ;  /* 0x0000000703057227 */ /* 0x000fc80007820008 */
[----:B------:R-:W-:Y:S02]  /*0530*/  HFMA2 R7, -RZ, RZ, 0, 0 ;  /* 0x00000000ff077431 */ /* 0x000fe400000001ff */
[----:B------:R-:W-:Y:S01]  /*0540*/  IMAD.HI.U32 R6, R3, R6, RZ ;  /* 0x0000000603067227 */ /* 0x000fe200078e00ff */
[----:B------:R-:W-:-:S03]  /*0550*/  IADD3 R5, P2, PT, R10, R5, RZ ;  /* 0x000000050a057210 */ /* 0x000fc60007f5e0ff */
[----:B------:R-:W-:Y:S02]  /*0560*/  IMAD.X R3, R6, 0x1, R3, P0 ;  /* 0x0000000106037824 */ /* 0x000fe400000e0603 */
[----:B------:R-:W-:-:S03]  /*0570*/  IMAD.HI.U32 R6, R5, R0, RZ ;  /* 0x0000000005067227 */ /* 0x000fc600078e00ff */
[----:B------:R-:W-:Y:S01]  /*0580*/  IADD3.X R3, PT, PT, RZ, RZ, R3, P2, P1 ;  /* 0x000000ffff037210 */ /* 0x000fe200017e2403 */
[----:B------:R-:W-:-:S04]  /*0590*/  IMAD.WIDE.U32 R6, R5, R2, R6 ;  /* 0x0000000205067225 */ /* 0x000fc800078e0006 */
[C---:B------:R-:W-:Y:S02]  /*05a0*/  IMAD R8, R3.reuse, R2, RZ ;  /* 0x0000000203087224 */ /* 0x040fe400078e02ff */
[----:B------:R-:W-:-:S04]  /*05b0*/  IMAD.HI.U32 R5, P0, R3, R0, R6 ;  /* 0x0000000003057227 */ /* 0x000fc80007800006 */
[----:B------:R-:W-:Y:S01]  /*05c0*/  IMAD.HI.U32 R3, R3, R2, RZ ;  /* 0x0000000203037227 */ /* 0x000fe200078e00ff */
[----:B------:R-:W-:-:S03]  /*05d0*/  IADD3 R5, P1, PT, R8, R5, RZ ;  /* 0x0000000508057210 */ /* 0x000fc60007f3e0ff */
[----:B------:R-:W-:Y:S02]  /*05e0*/  IMAD.X R3, RZ, RZ, R3, P0 ;  /* 0x000000ffff037224 */ /* 0x000fe400000e0603 */
[----:B------:R-:W-:-:S03]  /*05f0*/  IMAD.WIDE.U32 R6, R5, UR6, RZ ;  /* 0x0000000605067c25 */ /* 0x000fc6000f8e00ff */
[----:B------:R-:W-:Y:S01]  /*0600*/  IADD3.X R3, PT, PT, RZ, R3, RZ, P1, !PT ;  /* 0x00000003ff037210 */ /* 0x000fe20000ffe4ff */
[----:B------:R-:W-:Y:S01]  /*0610*/  IMAD R8, R5, UR7, R7 ;  /* 0x0000000705087c24 */ /* 0x000fe2000f8e0207 */
[----:B------:R-:W-:-:S03]  /*0620*/  IADD3 R9, P1, PT, -R6, R0, RZ ;  /* 0x0000000006097210 */ /* 0x000fc60007f3e1ff */
[----:B------:R-:W-:Y:S01]  /*0630*/  IMAD R7, R3, UR6, R8 ;  /* 0x0000000603077c24 */ /* 0x000fe2000f8e0208 */
[C---:B------:R-:W-:Y:S02]  /*0640*/  ISETP.GE.U32.AND P0, PT, R9.reuse, UR6, PT ;  /* 0x0000000609007c0c */ /* 0x040fe4000bf06070 */
[----:B------:R-:W-:Y:S01]  /*0650*/  IADD3 R6, P2, PT, R9, -UR6, RZ ;  /* 0x8000000609067c10 */ /* 0x000fe2000ff5e0ff */
[----:B------:R-:W-:Y:S01]  /*0660*/  IMAD.X R8, R2, 0x1, ~R7, P1 ;  /* 0x0000000102087824 */ /* 0x000fe200008e0e07 */
[----:B------:R-:W-:-:S04]  /*0670*/  IADD3 R0, P1, PT, R5, 0x1, RZ ;  /* 0x0000000105007810 */ /* 0x000fc80007f3e0ff */
[C---:B------:R-:W-:Y:S02]  /*0680*/  ISETP.GE.U32.AND.EX P0, PT, R8.reuse, UR7, PT, P0 ;  /* 0x0000000708007c0c */ /* 0x040fe4000bf06100 */
[----:B------:R-:W-:Y:S02]  /*0690*/  IADD3.X R7, PT, PT, R8, ~UR7, RZ, P2, !PT ;  /* 0x8000000708077c10 */ /* 0x000fe400097fe4ff */
[----:B------:R-:W-:Y:S02]  /*06a0*/  IADD3.X R2, PT, PT, RZ, R3, RZ, P1, !PT ;  /* 0x00000003ff027210 */ /* 0x000fe40000ffe4ff */
[----:B------:R-:W-:Y:S02]  /*06b0*/  SEL R6, R6, R9, P0 ;  /* 0x0000000906067207 */ /* 0x000fe40000000000 */
[----:B------:R-:W-:Y:S02]  /*06c0*/  SEL R5, R0, R5, P0 ;  /* 0x0000000500057207 */ /* 0x000fe40000000000 */
[----:B------:R-:W-:-:S02]  /*06d0*/  SEL R7, R7, R8, P0 ;  /* 0x0000000807077207 */ /* 0x000fc40000000000 */
[----:B------:R-:W-:Y:S02]  /*06e0*/  SEL R0, R2, R3, P0 ;  /* 0x0000000302007207 */ /* 0x000fe40000000000 */
[----:B------:R-:W-:Y:S02]  /*06f0*/  ISETP.GE.U32.AND P0, PT, R6, UR6, PT ;  /* 0x0000000606007c0c */ /* 0x000fe4000bf06070 */
[----:B------:R-:W-:Y:S02]  /*0700*/  IADD3 R2, P2, PT, R5, 0x1, RZ ;  /* 0x0000000105027810 */ /* 0x000fe40007f5e0ff */
[----:B------:R-:W-:Y:S02]  /*0710*/  ISETP.GE.U32.AND.EX P0, PT, R7, UR7, PT, P0 ;  /* 0x0000000707007c0c */ /* 0x000fe4000bf06100 */
[----:B------:R-:W-:Y:S01]  /*0720*/  ISETP.NE.U32.AND P1, PT, RZ, UR6, PT ;  /* 0x00000006ff007c0c */ /* 0x000fe2000bf25070 */
[----:B------:R-:W-:Y:S01]  /*0730*/  IMAD.X R3, RZ, RZ, R0, P2 ;  /* 0x000000ffff037224 */ /* 0x000fe200010e0600 */
[----:B------:R-:W-:-:S02]  /*0740*/  SEL R2, R2, R5, P0 ;  /* 0x0000000502027207 */ /* 0x000fc40000000000 */
[----:B------:R-:W-:Y:S02]  /*0750*/  MOV R5, 0x0 ;  /* 0x0000000000057802 */ /* 0x000fe40000000f00 */
[----:B------:R-:W-:Y:S02]  /*0760*/  ISETP.NE.AND.EX P1, PT, RZ, UR7, PT, P1 ;  /* 0x00000007ff007c0c */ /* 0x000fe4000bf25310 */
[----:B------:R-:W-:Y:S02]  /*0770*/  SEL R3, R3, R0, P0 ;  /* 0x0000000003037207 */ /* 0x000fe40000000000 */
[----:B------:R-:W-:Y:S02]  /*0780*/  SEL R2, R2, 0xffffffff, P1 ;  /* 0xffffffff02027807 */ /* 0x000fe40000800000 */
[----:B------:R-:W-:Y:S01]  /*0790*/  SEL R3, R3, 0xffffffff, P1 ;  /* 0xffffffff03037807 */ /* 0x000fe20000800000 */
[----:B------:R-:W-:Y:S06]  /*07a0*/  RET.REL.NODEC R4 `(_Z4testPhmmPm) ;  /* 0xfffffff804147950 */ /* 0x000fec0003c3ffff */
.L_x_3:
[----:B------:R-:W-:-:S00]  /*07b0*/  BRA `(.L_x_3) ;  /* 0xfffffffc00fc7947 */ /* 0x000fc0000383ffff */
[----:B------:R-:W-:-:S00]  /*07c0*/  NOP ;  /* 0x0000000000007918 */ /* 0x000fc00000000000 */
        /* <DEDUP_REMOVED lines=11> */
.L_x_5:


//--------------------- .text._Z6warmupPhm        --------------------------
	.section	.text._Z6warmupPhm,"ax",@progbits
	.align	128
        .global         _Z6warmupPhm
        .type           _Z6warmupPhm,@function
        .size           _Z6warmupPhm,(.L_x_7 - _Z6warmupPhm)
        .other          _Z6warmupPhm,@"STO_CUDA_ENTRY STV_DEFAULT"
_Z6warmupPhm:
.text._Z6warmupPhm:
[----:B------:R-:W-:Y:S01]  /*0000*/  LDC R1, c[0x0][0x37c] ;  /* 0x0000df00ff017b82 */ /* 0x000fe20000000800 */
[----:B------:R-:W0:Y:S07]  /*0010*/  S2R R2, SR_TID.X ;  /* 0x0000000000027919 */ /* 0x000e2e0000002100 */
[----:B------:R-:W0:Y:S01]  /*0020*/  S2UR UR6, SR_CTAID.X ;  /* 0x00000000000679c3 */ /* 0x000e220000002500 */
[----:B------:R-:W1:Y:S01]  /*0030*/  LDCU.64 UR8, c[0x0][0x380] ;  /* 0x00007000ff0877ac */ /* 0x000e620008000a00 */
[----:B------:R-:W-:Y:S01]  /*0040*/  HFMA2 R0, -RZ, RZ, 0, 5.9604644775390625e-08 ;  /* 0x00000001ff007431 */ /* 0x000fe200000001ff */
[----:B------:R-:W2:Y:S05]  /*0050*/  LDCU.64 UR4, c[0x0][0x358] ;  /* 0x00006b00ff0477ac */ /* 0x000eaa0008000a00 */
[----:B------:R-:W0:Y:S02]  /*0060*/  LDC R3, c[0x0][0x360] ;  /* 0x0000d800ff037b82 */ /* 0x000e240000000800 */
[----:B0-----:R-:W-:-:S05]  /*0070*/  IMAD R2, R3, UR6, R2 ;  /* 0x0000000603027c24 */ /* 0x001fca000f8e0202 */
[----:B-1----:R-:W-:-:S04]  /*0080*/  IADD3 R2, P0, PT, R2, UR8, RZ ;  /* 0x0000000802027c10 */ /* 0x002fc8000ff1e0ff */
[----:B------:R-:W-:-:S05]  /*0090*/  IADD3.X R3, PT, PT, RZ, UR9, RZ, P0, !PT ;  /* 0x00000009ff037c10 */ /* 0x000fca00087fe4ff */
[----:B--2---:R-:W-:Y:S01]  /*00a0*/  STG.E.U8 desc[UR4][R2.64], R0 ;  /* 0x0000000002007986 */ /* 0x004fe2000c101104 */
[----:B------:R-:W-:Y:S05]  /*00b0*/  EXIT ;  /* 0x000000000000794d */ /* 0x000fea0003800000 */
.L_x_4:
        /* <DEDUP_REMOVED lines=12> */
.L_x_7:


//--------------------- .nv.shared.reserved.0     --------------------------
	.section	.nv.shared.reserved.0,"aw",@nobits
	.weak		__nv_reservedSMEM_offset_0_alias
	.size		__nv_reservedSMEM_offset_0_alias, 0, 64
	.other		__nv_reservedSMEM_offset_0_alias,@"STO_CUDA_RESERVED_SHARED STV_DEFAULT"
__nv_reservedSMEM_offset_0_alias:
	.zero		0
	.zero		64


//--------------------- .nv.constant0._Z4testPhmmPm --------------------------
	.section	.nv.constant0._Z4testPhmmPm,"a",@progbits
	.sectionflags	@""
	.align	4
.nv.constant0._Z4testPhmmPm:
	.zero		928


//--------------------- .nv.constant0._Z6warmupPhm --------------------------
	.section	.nv.constant0._Z6warmupPhm,"a",@progbits
	.sectionflags	@""
	.align	4
.nv.constant0._Z6warmupPhm:
	.zero		912


//--------------------- SYMBOLS --------------------------

	.type		.nv.reservedSmem.offset0,@object
	.size		.nv.reservedSmem.offset0,0x4
